//
// Generated by NVIDIA NVVM Compiler
//
// Compiler Build ID: CL-36424714
// Cuda compilation tools, release 13.0, V13.0.88
// Based on NVVM 20.0.0
//

.version 9.0
.target sm_100
.address_size 64

	// .globl	_Z9searchDetPiS_
.extern .func  (.param .b32 func_retval0) vprintf
(
	.param .b64 vprintf_param_0,
	.param .b64 vprintf_param_1
)
;
.func  (.param .b64 func_retval0) __internal_accurate_pow
(
	.param .b64 __internal_accurate_pow_param_0
)
;
.global .align 1 .b8 $str[13] = {110, 95, 102, 97, 99, 116, 32, 61, 32, 37, 100, 10};
.global .align 1 .b8 $str$1[4] = {37, 100, 10};
.global .align 1 .b8 $str$2[13] = {116, 101, 114, 109, 32, 61, 32, 37, 100, 10, 10, 10};

.visible .entry _Z9searchDetPiS_(
	.param .u64 .ptr .align 1 _Z9searchDetPiS__param_0,
	.param .u64 .ptr .align 1 _Z9searchDetPiS__param_1
)
{
	.local .align 8 .b8 	__local_depot0[8];
	.reg .b64 	%SP;
	.reg .b64 	%SPL;
	.reg .pred 	%p<9>;
	.reg .b32 	%r<92>;
	.reg .b64 	%rd<41>;
	.reg .b64 	%fd<12>;

	mov.u64 	%SPL, __local_depot0;
	cvta.local.u64 	%SP, %SPL;
	ld.param.u64 	%rd4, [_Z9searchDetPiS__param_0];
	ld.param.u64 	%rd5, [_Z9searchDetPiS__param_1];
	cvta.to.global.u64 	%rd1, %rd4;
	cvta.to.global.u64 	%rd2, %rd5;
	add.u64 	%rd6, %SP, 0;
	add.u64 	%rd3, %SPL, 0;
	mov.b32 	%r89, 24;
	st.local.u32 	[%rd3], %r89;
	mov.u64 	%rd7, $str;
	cvta.global.u64 	%rd8, %rd7;
	{ // callseq 0, 0
	.param .b64 param0;
	st.param.b64 	[param0], %rd8;
	.param .b64 param1;
	st.param.b64 	[param1], %rd6;
	.param .b32 retval0;
	call.uni (retval0), 
	vprintf, 
	(
	param0, 
	param1
	);
	ld.param.b32 	%r12, [retval0];
	} // callseq 0
	mov.b32 	%r14, 0;
	st.global.u32 	[%rd2], %r14;
	mov.f64 	%fd4, 0dBFF0000000000000;
	{
	.reg .b32 %temp; 
	mov.b64 	{%temp, %r1}, %fd4;
	}
	mov.f64 	%fd11, 0d0000000000000000;
	mov.b32 	%r90, -1;
	mov.u64 	%rd27, $str$1;
$L__BB0_1:
	setp.lt.s32 	%p1, %r1, 0;
	add.s32 	%r4, %r90, 1;
	{
	.reg .b32 %temp; 
	mov.b64 	{%temp, %r15}, %fd11;
	}
	shr.u32 	%r16, %r15, 20;
	and.b32  	%r17, %r16, 2047;
	add.s32 	%r18, %r17, -1012;
	mov.b64 	%rd9, %fd11;
	shl.b64 	%rd10, %rd9, %r18;
	setp.eq.s64 	%p2, %rd10, -9223372036854775808;
	{ // callseq 1, 0
	.param .b64 param0;
	st.param.f64 	[param0], %fd11;
	.param .b64 retval0;
	call.uni (retval0), 
	__internal_accurate_pow, 
	(
	param0
	);
	ld.param.f64 	%fd5, [retval0];
	} // callseq 1
	neg.f64 	%fd7, %fd5;
	selp.f64 	%fd8, %fd7, %fd5, %p2;
	selp.f64 	%fd9, %fd8, %fd5, %p1;
	setp.eq.s32 	%p3, %r89, 24;
	selp.f64 	%fd10, 0d3FF0000000000000, %fd9, %p3;
	cvt.rzi.s32.f64 	%r5, %fd10;
	setp.lt.s32 	%p4, %r5, 1;
	@%p4 bra 	$L__BB0_3;
	shl.b32 	%r62, %r4, 2;
	cvt.u64.u32 	%rd24, %r62;
	and.b64  	%rd25, %rd24, 12;
	add.s64 	%rd26, %rd1, %rd25;
	ld.global.u32 	%r63, [%rd26];
	st.local.u32 	[%rd3], %r63;
	cvta.global.u64 	%rd28, %rd27;
	{ // callseq 6, 0
	.param .b64 param0;
	st.param.b64 	[param0], %rd28;
	.param .b64 param1;
	st.param.b64 	[param1], %rd6;
	.param .b32 retval0;
	call.uni (retval0), 
	vprintf, 
	(
	param0, 
	param1
	);
	ld.param.b32 	%r64, [retval0];
	} // callseq 6
	ld.global.u32 	%r66, [%rd26];
	mul.lo.s32 	%r67, %r66, %r5;
	shl.b32 	%r68, %r90, 2;
	add.s32 	%r69, %r68, 8;
	cvt.u64.u32 	%rd30, %r69;
	and.b64  	%rd31, %rd30, 12;
	add.s64 	%rd32, %rd1, %rd31;
	ld.global.u32 	%r70, [%rd32+16];
	st.local.u32 	[%rd3], %r70;
	{ // callseq 7, 0
	.param .b64 param0;
	st.param.b64 	[param0], %rd28;
	.param .b64 param1;
	st.param.b64 	[param1], %rd6;
	.param .b32 retval0;
	call.uni (retval0), 
	vprintf, 
	(
	param0, 
	param1
	);
	ld.param.b32 	%r71, [retval0];
	} // callseq 7
	ld.global.u32 	%r73, [%rd32+16];
	mul.lo.s32 	%r74, %r73, %r67;
	xor.b64  	%rd33, %rd25, 8;
	add.s64 	%rd34, %rd1, %rd33;
	ld.global.u32 	%r75, [%rd34+32];
	st.local.u32 	[%rd3], %r75;
	{ // callseq 8, 0
	.param .b64 param0;
	st.param.b64 	[param0], %rd28;
	.param .b64 param1;
	st.param.b64 	[param1], %rd6;
	.param .b32 retval0;
	call.uni (retval0), 
	vprintf, 
	(
	param0, 
	param1
	);
	ld.param.b32 	%r76, [retval0];
	} // callseq 8
	ld.global.u32 	%r78, [%rd34+32];
	mul.lo.s32 	%r79, %r78, %r74;
	add.s32 	%r80, %r68, 16;
	cvt.u64.u32 	%rd35, %r80;
	and.b64  	%rd36, %rd35, 12;
	add.s64 	%rd37, %rd1, %rd36;
	ld.global.u32 	%r81, [%rd37+48];
	st.local.u32 	[%rd3], %r81;
	{ // callseq 9, 0
	.param .b64 param0;
	st.param.b64 	[param0], %rd28;
	.param .b64 param1;
	st.param.b64 	[param1], %rd6;
	.param .b32 retval0;
	call.uni (retval0), 
	vprintf, 
	(
	param0, 
	param1
	);
	ld.param.b32 	%r82, [retval0];
	} // callseq 9
	ld.global.u32 	%r84, [%rd37+48];
	mul.lo.s32 	%r91, %r84, %r79;
	bra.uni 	$L__BB0_4;
$L__BB0_3:
	shl.b32 	%r19, %r4, 2;
	cvt.u64.u32 	%rd12, %r19;
	and.b64  	%rd13, %rd12, 12;
	add.s64 	%rd14, %rd1, %rd13;
	ld.global.u32 	%r20, [%rd14];
	st.local.u32 	[%rd3], %r20;
	cvta.global.u64 	%rd16, %rd27;
	{ // callseq 2, 0
	.param .b64 param0;
	st.param.b64 	[param0], %rd16;
	.param .b64 param1;
	st.param.b64 	[param1], %rd6;
	.param .b32 retval0;
	call.uni (retval0), 
	vprintf, 
	(
	param0, 
	param1
	);
	ld.param.b32 	%r21, [retval0];
	} // callseq 2
	ld.global.u32 	%r23, [%rd14];
	mul.lo.s32 	%r24, %r23, %r5;
	selp.b32 	%r25, 3, %r90, %p3;
	shr.s32 	%r26, %r25, 31;
	shr.u32 	%r27, %r26, 30;
	add.s32 	%r28, %r25, %r27;
	and.b32  	%r29, %r28, -4;
	sub.s32 	%r30, %r25, %r29;
	add.s32 	%r31, %r30, 4;
	mul.wide.u32 	%rd18, %r31, 4;
	add.s64 	%rd19, %rd1, %rd18;
	ld.global.u32 	%r32, [%rd19];
	st.local.u32 	[%rd3], %r32;
	{ // callseq 3, 0
	.param .b64 param0;
	st.param.b64 	[param0], %rd16;
	.param .b64 param1;
	st.param.b64 	[param1], %rd6;
	.param .b32 retval0;
	call.uni (retval0), 
	vprintf, 
	(
	param0, 
	param1
	);
	ld.param.b32 	%r33, [retval0];
	} // callseq 3
	ld.global.u32 	%r35, [%rd19];
	mul.lo.s32 	%r36, %r35, %r24;
	add.s32 	%r37, %r25, -1;
	setp.lt.s32 	%p6, %r25, 1;
	selp.b32 	%r38, 3, %r37, %p6;
	shr.s32 	%r39, %r38, 31;
	shr.u32 	%r40, %r39, 30;
	add.s32 	%r41, %r38, %r40;
	and.b32  	%r42, %r41, -4;
	sub.s32 	%r43, %r38, %r42;
	add.s32 	%r44, %r43, 8;
	mul.wide.u32 	%rd20, %r44, 4;
	add.s64 	%rd21, %rd1, %rd20;
	ld.global.u32 	%r45, [%rd21];
	st.local.u32 	[%rd3], %r45;
	{ // callseq 4, 0
	.param .b64 param0;
	st.param.b64 	[param0], %rd16;
	.param .b64 param1;
	st.param.b64 	[param1], %rd6;
	.param .b32 retval0;
	call.uni (retval0), 
	vprintf, 
	(
	param0, 
	param1
	);
	ld.param.b32 	%r46, [retval0];
	} // callseq 4
	ld.global.u32 	%r48, [%rd21];
	mul.lo.s32 	%r49, %r48, %r36;
	add.s32 	%r50, %r38, -1;
	setp.lt.s32 	%p7, %r38, 1;
	shr.s32 	%r51, %r50, 31;
	shr.u32 	%r52, %r51, 30;
	add.s32 	%r53, %r50, %r52;
	and.b32  	%r54, %r53, -4;
	sub.s32 	%r55, %r50, %r54;
	add.s32 	%r56, %r55, 12;
	selp.b32 	%r57, 15, %r56, %p7;
	mul.wide.u32 	%rd22, %r57, 4;
	add.s64 	%rd23, %rd1, %rd22;
	ld.global.u32 	%r58, [%rd23];
	st.local.u32 	[%rd3], %r58;
	{ // callseq 5, 0
	.param .b64 param0;
	st.param.b64 	[param0], %rd16;
	.param .b64 param1;
	st.param.b64 	[param1], %rd6;
	.param .b32 retval0;
	call.uni (retval0), 
	vprintf, 
	(
	param0, 
	param1
	);
	ld.param.b32 	%r59, [retval0];
	} // callseq 5
	ld.global.u32 	%r61, [%rd23];
	mul.lo.s32 	%r91, %r61, %r49;
$L__BB0_4:
	st.local.u32 	[%rd3], %r91;
	mov.u64 	%rd38, $str$2;
	cvta.global.u64 	%rd39, %rd38;
	{ // callseq 10, 0
	.param .b64 param0;
	st.param.b64 	[param0], %rd39;
	.param .b64 param1;
	st.param.b64 	[param1], %rd6;
	.param .b32 retval0;
	call.uni (retval0), 
	vprintf, 
	(
	param0, 
	param1
	);
	ld.param.b32 	%r85, [retval0];
	} // callseq 10
	ld.global.u32 	%r87, [%rd2];
	add.s32 	%r88, %r87, %r91;
	st.global.u32 	[%rd2], %r88;
	add.f64 	%fd11, %fd11, 0d3FF0000000000000;
	add.s32 	%r89, %r89, -1;
	setp.ne.s32 	%p8, %r4, 23;
	mov.u32 	%r90, %r4;
	@%p8 bra 	$L__BB0_1;
	ret;

}
.func  (.param .b64 func_retval0) __internal_accurate_pow(
	.param .b64 __internal_accurate_pow_param_0
)
{
	.reg .pred 	%p<8>;
	.reg .b32 	%r<46>;
	.reg .b32 	%f<3>;
	.reg .b64 	%fd<109>;

	ld.param.f64 	%fd10, [__internal_accurate_pow_param_0];
	mov.f64 	%fd11, 0d3FF0000000000000;
	{
	.reg .b32 %temp; 
	mov.b64 	{%temp, %r8}, %fd11;
	}
	{
	.reg .b32 %temp; 
	mov.b64 	{%r9, %temp}, %fd11;
	}
	shr.u32 	%r10, %r8, 20;
	setp.lt.u32 	%p1, %r8, 1048576;
	mov.f64 	%fd12, 0d4350000000000000;
	{
	.reg .b32 %temp; 
	mov.b64 	{%temp, %r11}, %fd12;
	}
	{
	.reg .b32 %temp; 
	mov.b64 	{%r12, %temp}, %fd12;
	}
	shr.u32 	%r13, %r11, 20;
	add.s32 	%r14, %r13, -54;
	selp.b32 	%r15, %r12, %r9, %p1;
	selp.b32 	%r16, %r11, %r8, %p1;
	selp.b32 	%r1, %r14, %r10, %p1;
	add.s32 	%r45, %r1, -1023;
	and.b32  	%r17, %r16, -2146435073;
	or.b32  	%r18, %r17, 1072693248;
	mov.b64 	%fd107, {%r15, %r18};
	setp.lt.u32 	%p2, %r18, 1073127583;
	@%p2 bra 	$L__BB1_2;
	{
	.reg .b32 %temp; 
	mov.b64 	{%r19, %temp}, %fd107;
	}
	{
	.reg .b32 %temp; 
	mov.b64 	{%temp, %r20}, %fd107;
	}
	add.s32 	%r21, %r20, -1048576;
	mov.b64 	%fd107, {%r19, %r21};
	add.s32 	%r45, %r1, -1022;
$L__BB1_2:
	add.f64 	%fd13, %fd107, 0dBFF0000000000000;
	add.f64 	%fd14, %fd107, 0d3FF0000000000000;
	rcp.approx.ftz.f64 	%fd15, %fd14;
	neg.f64 	%fd16, %fd14;
	fma.rn.f64 	%fd17, %fd16, %fd15, 0d3FF0000000000000;
	fma.rn.f64 	%fd18, %fd17, %fd17, %fd17;
	fma.rn.f64 	%fd19, %fd18, %fd15, %fd15;
	mul.f64 	%fd20, %fd13, %fd19;
	fma.rn.f64 	%fd21, %fd13, %fd19, %fd20;
	mul.f64 	%fd22, %fd21, %fd21;
	fma.rn.f64 	%fd23, %fd22, 0d3EB0F5FF7D2CAFE2, 0d3ED0F5D241AD3B5A;
	fma.rn.f64 	%fd24, %fd23, %fd22, 0d3EF3B20A75488A3F;
	fma.rn.f64 	%fd25, %fd24, %fd22, 0d3F1745CDE4FAECD5;
	fma.rn.f64 	%fd26, %fd25, %fd22, 0d3F3C71C7258A578B;
	fma.rn.f64 	%fd27, %fd26, %fd22, 0d3F6249249242B910;
	fma.rn.f64 	%fd28, %fd27, %fd22, 0d3F89999999999DFB;
	sub.f64 	%fd29, %fd13, %fd21;
	add.f64 	%fd30, %fd29, %fd29;
	neg.f64 	%fd31, %fd21;
	fma.rn.f64 	%fd32, %fd31, %fd13, %fd30;
	mul.f64 	%fd33, %fd19, %fd32;
	fma.rn.f64 	%fd34, %fd22, %fd28, 0d3FB5555555555555;
	mov.f64 	%fd35, 0d3FB5555555555555;
	sub.f64 	%fd36, %fd35, %fd34;
	fma.rn.f64 	%fd37, %fd22, %fd28, %fd36;
	add.f64 	%fd38, %fd37, 0dBC46A4CB00B9E7B0;
	add.f64 	%fd39, %fd34, %fd38;
	sub.f64 	%fd40, %fd34, %fd39;
	add.f64 	%fd41, %fd38, %fd40;
	mul.rn.f64 	%fd42, %fd21, %fd21;
	neg.f64 	%fd43, %fd42;
	fma.rn.f64 	%fd44, %fd21, %fd21, %fd43;
	{
	.reg .b32 %temp; 
	mov.b64 	{%r22, %temp}, %fd33;
	}
	{
	.reg .b32 %temp; 
	mov.b64 	{%temp, %r23}, %fd33;
	}
	add.s32 	%r24, %r23, 1048576;
	mov.b64 	%fd45, {%r22, %r24};
	fma.rn.f64 	%fd46, %fd21, %fd45, %fd44;
	mul.rn.f64 	%fd47, %fd42, %fd21;
	neg.f64 	%fd48, %fd47;
	fma.rn.f64 	%fd49, %fd42, %fd21, %fd48;
	fma.rn.f64 	%fd50, %fd42, %fd33, %fd49;
	fma.rn.f64 	%fd51, %fd46, %fd21, %fd50;
	mul.rn.f64 	%fd52, %fd39, %fd47;
	neg.f64 	%fd53, %fd52;
	fma.rn.f64 	%fd54, %fd39, %fd47, %fd53;
	fma.rn.f64 	%fd55, %fd39, %fd51, %fd54;
	fma.rn.f64 	%fd56, %fd41, %fd47, %fd55;
	add.f64 	%fd57, %fd52, %fd56;
	sub.f64 	%fd58, %fd52, %fd57;
	add.f64 	%fd59, %fd56, %fd58;
	add.f64 	%fd60, %fd21, %fd57;
	sub.f64 	%fd61, %fd21, %fd60;
	add.f64 	%fd62, %fd57, %fd61;
	add.f64 	%fd63, %fd59, %fd62;
	add.f64 	%fd64, %fd33, %fd63;
	add.f64 	%fd65, %fd60, %fd64;
	sub.f64 	%fd66, %fd60, %fd65;
	add.f64 	%fd67, %fd64, %fd66;
	xor.b32  	%r25, %r45, -2147483648;
	mov.b32 	%r26, 1127219200;
	mov.b64 	%fd68, {%r25, %r26};
	mov.b32 	%r27, -2147483648;
	mov.b64 	%fd69, {%r27, %r26};
	sub.f64 	%fd70, %fd68, %fd69;
	fma.rn.f64 	%fd71, %fd70, 0d3FE62E42FEFA39EF, %fd65;
	fma.rn.f64 	%fd72, %fd70, 0dBFE62E42FEFA39EF, %fd71;
	sub.f64 	%fd73, %fd72, %fd65;
	sub.f64 	%fd74, %fd67, %fd73;
	fma.rn.f64 	%fd75, %fd70, 0d3C7ABC9E3B39803F, %fd74;
	add.f64 	%fd76, %fd71, %fd75;
	sub.f64 	%fd77, %fd71, %fd76;
	add.f64 	%fd78, %fd75, %fd77;
	{
	.reg .b32 %temp; 
	mov.b64 	{%temp, %r28}, %fd10;
	}
	{
	.reg .b32 %temp; 
	mov.b64 	{%r29, %temp}, %fd10;
	}
	shl.b32 	%r30, %r28, 1;
	setp.gt.u32 	%p3, %r30, -33554433;
	and.b32  	%r31, %r28, -15728641;
	selp.b32 	%r32, %r31, %r28, %p3;
	mov.b64 	%fd79, {%r29, %r32};
	mul.rn.f64 	%fd80, %fd76, %fd79;
	neg.f64 	%fd81, %fd80;
	fma.rn.f64 	%fd82, %fd76, %fd79, %fd81;
	fma.rn.f64 	%fd83, %fd78, %fd79, %fd82;
	add.f64 	%fd4, %fd80, %fd83;
	sub.f64 	%fd84, %fd80, %fd4;
	add.f64 	%fd5, %fd83, %fd84;
	fma.rn.f64 	%fd85, %fd4, 0d3FF71547652B82FE, 0d4338000000000000;
	{
	.reg .b32 %temp; 
	mov.b64 	{%r5, %temp}, %fd85;
	}
	mov.f64 	%fd86, 0dC338000000000000;
	add.rn.f64 	%fd87, %fd85, %fd86;
	fma.rn.f64 	%fd88, %fd87, 0dBFE62E42FEFA39EF, %fd4;
	fma.rn.f64 	%fd89, %fd87, 0dBC7ABC9E3B39803F, %fd88;
	fma.rn.f64 	%fd90, %fd89, 0d3E5ADE1569CE2BDF, 0d3E928AF3FCA213EA;
	fma.rn.f64 	%fd91, %fd90, %fd89, 0d3EC71DEE62401315;
	fma.rn.f64 	%fd92, %fd91, %fd89, 0d3EFA01997C89EB71;
	fma.rn.f64 	%fd93, %fd92, %fd89, 0d3F2A01A014761F65;
	fma.rn.f64 	%fd94, %fd93, %fd89, 0d3F56C16C1852B7AF;
	fma.rn.f64 	%fd95, %fd94, %fd89, 0d3F81111111122322;
	fma.rn.f64 	%fd96, %fd95, %fd89, 0d3FA55555555502A1;
	fma.rn.f64 	%fd97, %fd96, %fd89, 0d3FC5555555555511;
	fma.rn.f64 	%fd98, %fd97, %fd89, 0d3FE000000000000B;
	fma.rn.f64 	%fd99, %fd98, %fd89, 0d3FF0000000000000;
	fma.rn.f64 	%fd100, %fd99, %fd89, 0d3FF0000000000000;
	{
	.reg .b32 %temp; 
	mov.b64 	{%r6, %temp}, %fd100;
	}
	{
	.reg .b32 %temp; 
	mov.b64 	{%temp, %r7}, %fd100;
	}
	shl.b32 	%r33, %r5, 20;
	add.s32 	%r34, %r33, %r7;
	mov.b64 	%fd108, {%r6, %r34};
	{
	.reg .b32 %temp; 
	mov.b64 	{%temp, %r35}, %fd4;
	}
	mov.b32 	%f2, %r35;
	abs.f32 	%f1, %f2;
	setp.lt.f32 	%p4, %f1, 0f4086232B;
	@%p4 bra 	$L__BB1_5;
	setp.lt.f64 	%p5, %fd4, 0d0000000000000000;
	add.f64 	%fd101, %fd4, 0d7FF0000000000000;
	selp.f64 	%fd108, 0d0000000000000000, %fd101, %p5;
	setp.geu.f32 	%p6, %f1, 0f40874800;
	@%p6 bra 	$L__BB1_5;
	shr.u32 	%r36, %r5, 31;
	add.s32 	%r37, %r5, %r36;
	shr.s32 	%r38, %r37, 1;
	shl.b32 	%r39, %r38, 20;
	add.s32 	%r40, %r7, %r39;
	mov.b64 	%fd102, {%r6, %r40};
	sub.s32 	%r41, %r5, %r38;
	shl.b32 	%r42, %r41, 20;
	add.s32 	%r43, %r42, 1072693248;
	mov.b32 	%r44, 0;
	mov.b64 	%fd103, {%r44, %r43};
	mul.f64 	%fd108, %fd103, %fd102;
$L__BB1_5:
	abs.f64 	%fd104, %fd108;
	setp.eq.f64 	%p7, %fd104, 0d7FF0000000000000;
	fma.rn.f64 	%fd105, %fd108, %fd5, %fd108;
	selp.f64 	%fd106, %fd108, %fd105, %p7;
	st.param.f64 	[func_retval0], %fd106;
	ret;

}


// ===== COMPILED SASS (sm_100) =====

	.target	sm_100

	.elftype	@"ET_EXEC"


//--------------------- .note.nv.tkinfo           --------------------------
	.section	.note.nv.tkinfo,"",@"SHT_NOTE"
	.sectionflags	@"SHF_NOTE_NV_TKINFO"
	.tkinfo
        /*0018*/ 	.word	0x00000002
        /*0030*/ 	.string	""
        /*0030*/ 	.string	"ptxas"
        /*0030*/ 	.string	"Cuda compilation tools, release 13.0, V13.0.88"
        /*0030*/ 	.string	"Build cuda_13.0.r13.0/compiler.36424714_0"
        /*0030*/ 	.string	"-arch sm_100 -m 64 "



//--------------------- .note.nv.cuinfo           --------------------------
	.section	.note.nv.cuinfo,"",@"SHT_NOTE"
	.sectionflags	@"SHF_NOTE_NV_CUINFO"
        /*0018*/ 	.short	0x0002
        /*001a*/ 	.short	0x0064
        /*001c*/ 	.short	0x0082
	.zero		2


//--------------------- .nv.info                  --------------------------
	.section	.nv.info,"",@"SHT_CUDA_INFO"
	.align	4


	//----- nvinfo : EIATTR_REGCOUNT
	.align		4
        /*0000*/ 	.byte	0x04, 0x2f
        /*0002*/ 	.short	(.L_4 - .L_3)
	.align		4
.L_3:
        /*0004*/ 	.word	index@(_Z9searchDetPiS_)
        /*0008*/ 	.word	0x00000022


	//----- nvinfo : EIATTR_FRAME_SIZE
	.align		4
.L_4:
        /*000c*/ 	.byte	0x04, 0x11
        /*000e*/ 	.short	(.L_6 - .L_5)
	.align		4
.L_5:
        /*0010*/ 	.word	index@($_Z9searchDetPiS_$__internal_accurate_pow)
        /*0014*/ 	.word	0x00000008


	//----- nvinfo : EIATTR_FRAME_SIZE
	.align		4
.L_6:
        /*0018*/ 	.byte	0x04, 0x11
        /*001a*/ 	.short	(.L_8 - .L_7)
	.align		4
.L_7:
        /*001c*/ 	.word	index@(_Z9searchDetPiS_)
        /*0020*/ 	.word	0x00000008


	//----- nvinfo : EIATTR_MIN_STACK_SIZE
	.align		4
.L_8:
        /*0024*/ 	.byte	0x04, 0x12
        /*0026*/ 	.short	(.L_10 - .L_9)
	.align		4
.L_9:
        /*0028*/ 	.word	index@(_Z9searchDetPiS_)
        /*002c*/ 	.word	0x00000008
.L_10:


//--------------------- .nv.compat                --------------------------
	.section	.nv.compat,"",@"SHT_CUDA_COMPAT_INFO"
	.align	4
        /*0000*/ 	.byte	0x02, 0x09, 0x00, 0x00, 0x02, 0x02, 0x01, 0x00, 0x02, 0x05, 0x05, 0x00, 0x03, 0x07, 0x01, 0x01
        /*0010*/ 	.byte	0x02, 0x03, 0x00, 0x00, 0x02, 0x06, 0x01, 0x00, 0x04, 0x0b, 0x08, 0x00, 0x01, 0x00, 0x00, 0x00
        /*0020*/ 	.byte	0x00, 0x00, 0x00, 0x00


//--------------------- .nv.info._Z9searchDetPiS_ --------------------------
	.section	.nv.info._Z9searchDetPiS_,"",@"SHT_CUDA_INFO"
	.sectionflags	@""
	.align	4


	//----- nvinfo : EIATTR_CUDA_API_VERSION
	.align		4
        /*0000*/ 	.byte	0x04, 0x37
        /*0002*/ 	.short	(.L_12 - .L_11)
.L_11:
        /*0004*/ 	.word	0x00000082


	//----- nvinfo : EIATTR_KPARAM_INFO
	.align		4
.L_12:
        /*0008*/ 	.byte	0x04, 0x17
        /*000a*/ 	.short	(.L_14 - .L_13)
.L_13:
        /*000c*/ 	.word	0x00000000
        /*0010*/ 	.short	0x0001
        /*0012*/ 	.short	0x0008
        /*0014*/ 	.byte	0x00, 0xf5, 0x21, 0x00


	//----- nvinfo : EIATTR_KPARAM_INFO
	.align		4
.L_14:
        /*0018*/ 	.byte	0x04, 0x17
        /*001a*/ 	.short	(.L_16 - .L_15)
.L_15:
        /*001c*/ 	.word	0x00000000
        /*0020*/ 	.short	0x0000
        /*0022*/ 	.short	0x0000
        /*0024*/ 	.byte	0x00, 0xf5, 0x21, 0x00


	//----- nvinfo : EIATTR_SPARSE_MMA_MASK
	.align		4
.L_16:
        /*0028*/ 	.byte	0x03, 0x50
        /*002a*/ 	.short	0x0000


	//----- nvinfo : EIATTR_MAXREG_COUNT
	.align		4
        /*002c*/ 	.byte	0x03, 0x1b
        /*002e*/ 	.short	0x00ff


	//----- nvinfo : EIATTR_EXTERNS
	.align		4
        /*0030*/ 	.byte	0x04, 0x0f
        /*0032*/ 	.short	(.L_18 - .L_17)


	//   ....[0]....
	.align		4
.L_17:
        /*0034*/ 	.word	index@(vprintf)


	//----- nvinfo : EIATTR_MERCURY_ISA_VERSION
	.align		4
.L_18:
        /*0038*/ 	.byte	0x03, 0x5f
        /*003a*/ 	.short	0x0101


	//----- nvinfo : EIATTR_VRC_CTA_INIT_COUNT
	.align		4
        /*003c*/ 	.byte	0x02, 0x4a
	.zero		1
	.zero		1


	//----- nvinfo : EIATTR_SYSCALL_OFFSETS
	.align		4
        /*0040*/ 	.byte	0x04, 0x46
        /*0042*/ 	.short	(.L_20 - .L_19)


	//   ....[0]....
.L_19:
        /*0044*/ 	.word	0x00000130


	//   ....[1]....
        /*0048*/ 	.word	0x000003f0


	//   ....[2]....
        /*004c*/ 	.word	0x000004f0


	//   ....[3]....
        /*0050*/ 	.word	0x000005e0


	//   ....[4]....
        /*0054*/ 	.word	0x000006e0


	//   ....[5]....
        /*0058*/ 	.word	0x00000800


	//   ....[6]....
        /*005c*/ 	.word	0x00000940


	//   ....[7]....
        /*0060*/ 	.word	0x00000a90


	//   ....[8]....
        /*0064*/ 	.word	0x00000be0


	//   ....[9]....
        /*0068*/ 	.word	0x00000cb0


	//----- nvinfo : EIATTR_EXIT_INSTR_OFFSETS
	.align		4
.L_20:
        /*006c*/ 	.byte	0x04, 0x1c
        /*006e*/ 	.short	(.L_22 - .L_21)


	//   ....[0]....
.L_21:
        /*0070*/ 	.word	0x00000d50


	//----- nvinfo : EIATTR_CRS_STACK_SIZE
	.align		4
.L_22:
        /*0074*/ 	.byte	0x04, 0x1e
        /*0076*/ 	.short	(.L_24 - .L_23)
.L_23:
        /*0078*/ 	.word	0x00000000


	//----- nvinfo : EIATTR_CBANK_PARAM_SIZE
	.align		4
.L_24:
        /*007c*/ 	.byte	0x03, 0x19
        /*007e*/ 	.short	0x0010


	//----- nvinfo : EIATTR_PARAM_CBANK
	.align		4
        /*0080*/ 	.byte	0x04, 0x0a
        /*0082*/ 	.short	(.L_26 - .L_25)
	.align		4
.L_25:
        /*0084*/ 	.word	index@(.nv.constant0._Z9searchDetPiS_)
        /*0088*/ 	.short	0x0380
        /*008a*/ 	.short	0x0010


	//----- nvinfo : EIATTR_SW_WAR
	.align		4
.L_26:
        /*008c*/ 	.byte	0x04, 0x36
        /*008e*/ 	.short	(.L_28 - .L_27)
.L_27:
        /*0090*/ 	.word	0x00000008
.L_28:


//--------------------- .nv.callgraph             --------------------------
	.section	.nv.callgraph,"",@"SHT_CUDA_CALLGRAPH"
	.align	4
	.sectionentsize	8
	.align		4
        /*0000*/ 	.word	0x00000000
	.align		4
        /*0004*/ 	.word	0xffffffff
	.align		4
        /*0008*/ 	.word	index@(_Z9searchDetPiS_)
	.align		4
        /*000c*/ 	.word	index@(vprintf)
	.align		4
        /*0010*/ 	.word	0x00000000
	.align		4
        /*0014*/ 	.word	0xfffffffe
	.align		4
        /*0018*/ 	.word	0x00000000
	.align		4
        /*001c*/ 	.word	0xfffffffd
	.align		4
        /*0020*/ 	.word	0x00000000
	.align		4
        /*0024*/ 	.word	0xfffffffc


//--------------------- .nv.constant4             --------------------------
	.section	.nv.constant4,"a",@progbits
	.align	8
	.align		8
.nv.constant4:
        /*0000*/ 	.dword	vprintf
	.align		8
        /*0008*/ 	.dword	$str
	.align		8
        /*0010*/ 	.dword	$str$1
	.align		8
        /*0018*/ 	.dword	$str$2


//--------------------- .text._Z9searchDetPiS_    --------------------------
	.section	.text._Z9searchDetPiS_,"ax",@progbits
	.align	128
        .global         _Z9searchDetPiS_
        .type           _Z9searchDetPiS_,@function
        .size           _Z9searchDetPiS_,(.L_x_17 - _Z9searchDetPiS_)
        .other          _Z9searchDetPiS_,@"STO_CUDA_ENTRY STV_DEFAULT"
_Z9searchDetPiS_:
.text._Z9searchDetPiS_:
[----:B------:R-:W0:Y:S01]  /*0000*/  LDC R1, c[0x0][0x37c] ;  /* 0x0000df00ff017b82 */ /* 0x000e220000000800 */
[----:B------:R-:W1:Y:S01]  /*0010*/  LDCU UR4, c[0x0][0x2f8] ;  /* 0x00005f00ff0477ac */ /* 0x000e620008000800 */
[----:B------:R-:W-:Y:S01]  /*0020*/  MOV R0, 0x0 ;  /* 0x0000000000007802 */ /* 0x000fe20000000f00 */
[----:B0-----:R-:W-:Y:S01]  /*0030*/  VIADD R1, R1, 0xfffffff8 ;  /* 0xfffffff801017836 */ /* 0x001fe20000000000 */
[----:B------:R-:W0:Y:S04]  /*0040*/  LDCU UR5, c[0x0][0x2fc] ;  /* 0x00005f80ff0577ac */ /* 0x000e280008000800 */
[----:B------:R2:W3:Y:S01]  /*0050*/  LDC.64 R8, c[0x4][R0] ;  /* 0x0100000000087b82 */ /* 0x0004e20000000a00 */
[----:B------:R-:W-:Y:S01]  /*0060*/  IMAD.MOV.U32 R6, RZ, RZ, 0x18 ;  /* 0x00000018ff067424 */ /* 0x000fe200078e00ff */
[----:B------:R-:W4:Y:S01]  /*0070*/  LDCU.64 UR6, c[0x4][0x8] ;  /* 0x01000100ff0677ac */ /* 0x000f220008000a00 */
[----:B------:R-:W-:-:S03]  /*0080*/  IMAD.MOV.U32 R2, RZ, RZ, 0x18 ;  /* 0x00000018ff027424 */ /* 0x000fc600078e00ff */
[----:B------:R5:W-:Y:S01]  /*0090*/  STL [R1], R6 ;  /* 0x0000000601007387 */ /* 0x000be20000100800 */
[----:B------:R-:W2:Y:S01]  /*00a0*/  LDCU.64 UR36, c[0x0][0x358] ;  /* 0x00006b00ff2477ac */ /* 0x000ea20008000a00 */
[----:B------:R-:W2:Y:S01]  /*00b0*/  LDCU.64 UR38, c[0x0][0x380] ;  /* 0x00007000ff2677ac */ /* 0x000ea20008000a00 */
[----:B-1----:R-:W-:-:S04]  /*00c0*/  IADD3 R19, P0, PT, R1, UR4, RZ ;  /* 0x0000000401137c10 */ /* 0x002fc8000ff1e0ff */
[----:B-----5:R-:W-:Y:S01]  /*00d0*/  MOV R6, R19 ;  /* 0x0000001300067202 */ /* 0x020fe20000000f00 */
[----:B0-----:R-:W-:Y:S02]  /*00e0*/  IMAD.X R18, RZ, RZ, UR5, P0 ;  /* 0x00000005ff127e24 */ /* 0x001fe400080e06ff */
[----:B----4-:R-:W-:Y:S02]  /*00f0*/  IMAD.U32 R4, RZ, RZ, UR6 ;  /* 0x00000006ff047e24 */ /* 0x010fe4000f8e00ff */
[----:B------:R-:W-:Y:S02]  /*0100*/  IMAD.U32 R5, RZ, RZ, UR7 ;  /* 0x00000007ff057e24 */ /* 0x000fe4000f8e00ff */
[----:B------:R-:W-:-:S07]  /*0110*/  IMAD.MOV.U32 R7, RZ, RZ, R18 ;  /* 0x000000ffff077224 */ /* 0x000fce00078e0012 */
[----:B------:R-:W-:-:S07]  /*0120*/  LEPC R20, `(.L_x_0) ;  /* 0x000000001014794e */ /* 0x000fce0000000000 */
[----:B--23--:R-:W-:Y:S05]  /*0130*/  CALL.ABS.NOINC R8 ;  /* 0x0000000008007343 */ /* 0x00cfea0003c00000 */
.L_x_0:
[----:B------:R-:W0:Y:S01]  /*0140*/  LDC.64 R4, c[0x0][0x388] ;  /* 0x0000e200ff047b82 */ /* 0x000e220000000a00 */
[----:B------:R-:W-:Y:S01]  /*0150*/  IMAD.MOV.U32 R17, RZ, RZ, -0x1 ;  /* 0xffffffffff117424 */ /* 0x000fe200078e00ff */
[----:B------:R-:W-:Y:S01]  /*0160*/  CS2R R28, SRZ ;  /* 0x00000000001c7805 */ /* 0x000fe2000001ff00 */
[----:B0-----:R0:W-:Y:S06]  /*0170*/  STG.E desc[UR36][R4.64], RZ ;  /* 0x000000ff04007986 */ /* 0x0011ec000c101924 */
.L_x_14:
[----:B------:R-:W-:Y:S01]  /*0180*/  SHF.R.U32.HI R0, RZ, 0x14, R29 ;  /* 0x00000014ff007819 */ /* 0x000fe2000001161d */
[----:B------:R-:W-:Y:S01]  /*0190*/  BSSY.RECONVERGENT B0, `(.L_x_1) ;  /* 0x000000a000007945 */ /* 0x000fe20003800200 */
[----:B------:R-:W-:Y:S02]  /*01a0*/  VIADD R24, R17, 0x1 ;  /* 0x0000000111187836 */ /* 0x000fe40000000000 */
[----:B------:R-:W-:-:S05]  /*01b0*/  LOP3.LUT R0, R0, 0x7ff, RZ, 0xc0, !PT ;  /* 0x000007ff00007812 */ /* 0x000fca00078ec0ff */
[----:B-1----:R-:W-:-:S05]  /*01c0*/  VIADD R3, R0, 0xfffffc0c ;  /* 0xfffffc0c00037836 */ /* 0x002fca0000000000 */
[CC--:B------:R-:W-:Y:S02]  /*01d0*/  SHF.L.U32 R0, R28.reuse, R3.reuse, RZ ;  /* 0x000000031c007219 */ /* 0x0c0fe400000006ff */
[----:B------:R-:W-:Y:S02]  /*01e0*/  SHF.L.U64.HI R3, R28, R3, R29 ;  /* 0x000000031c037219 */ /* 0x000fe4000001021d */
[----:B------:R-:W-:Y:S02]  /*01f0*/  ISETP.NE.U32.AND P0, PT, R0, RZ, PT ;  /* 0x000000ff0000720c */ /* 0x000fe40003f05070 */
[----:B------:R-:W-:Y:S02]  /*0200*/  MOV R0, 0x230 ;  /* 0x0000023000007802 */ /* 0x000fe40000000f00 */
[----:B------:R-:W-:-:S13]  /*0210*/  ISETP.NE.AND.EX P0, PT, R3, -0x80000000, PT, P0 ;  /* 0x800000000300780c */ /* 0x000fda0003f05300 */
[----:B0-----:R-:W-:Y:S05]  /*0220*/  CALL.REL.NOINC `($_Z9searchDetPiS_$__internal_accurate_pow) ;  /* 0x0000000800cc7944 */ /* 0x001fea0003c00000 */
[----:B------:R-:W-:Y:S05]  /*0230*/  BSYNC.RECONVERGENT B0 ;  /* 0x0000000000007941 */ /* 0x000fea0003800200 */
.L_x_1:
[----:B------:R-:W-:Y:S01]  /*0240*/  IMAD.MOV.U32 R4, RZ, RZ, R3 ;  /* 0x000000ffff047224 */ /* 0x000fe200078e0003 */
[----:B------:R-:W-:Y:S01]  /*0250*/  MOV R5, R12 ;  /* 0x0000000c00057202 */ /* 0x000fe20000000f00 */
[----:B------:R-:W-:Y:S01]  /*0260*/  BSSY.RECONVERGENT B6, `(.L_x_2) ;  /* 0x000009b000067945 */ /* 0x000fe20003800200 */
[----:B------:R-:W-:-:S04]  /*0270*/  ISETP.NE.AND P1, PT, R2, 0x18, PT ;  /* 0x000000180200780c */ /* 0x000fc80003f25270 */
[----:B------:R-:W-:Y:S01]  /*0280*/  DADD R4, -RZ, -R4 ;  /* 0x00000000ff047229 */ /* 0x000fe20000000904 */
[----:B------:R-:W-:-:S09]  /*0290*/  P2R R22, PR, RZ, 0x2 ;  /* 0x00000002ff167803 */ /* 0x000fd20000000000 */
[----:B------:R-:W-:Y:S02]  /*02a0*/  FSEL R3, R4, R3, !P0 ;  /* 0x0000000304037208 */ /* 0x000fe40004000000 */
[----:B------:R-:W-:Y:S02]  /*02b0*/  FSEL R5, R5, R12, !P0 ;  /* 0x0000000c05057208 */ /* 0x000fe40004000000 */
[----:B------:R-:W-:Y:S02]  /*02c0*/  FSEL R4, R3, RZ, P1 ;  /* 0x000000ff03047208 */ /* 0x000fe40000800000 */
[----:B------:R-:W-:-:S04]  /*02d0*/  FSEL R5, R5, 1.875, P1 ;  /* 0x3ff0000005057808 */ /* 0x000fc80000800000 */
[----:B------:R-:W0:Y:S02]  /*02e0*/  F2I.F64.TRUNC R23, R4 ;  /* 0x0000000400177311 */ /* 0x000e24000030d100 */
[----:B0-----:R-:W-:-:S13]  /*02f0*/  ISETP.GE.AND P0, PT, R23, 0x1, PT ;  /* 0x000000011700780c */ /* 0x001fda0003f06270 */
[----:B------:R-:W-:Y:S05]  /*0300*/  @!P0 BRA `(.L_x_3) ;  /* 0x0000000400048947 */ /* 0x000fea0003800000 */
[----:B------:R-:W-:Y:S01]  /*0310*/  IMAD.SHL.U32 R25, R24, 0x4, RZ ;  /* 0x0000000418197824 */ /* 0x000fe200078e00ff */
[----:B------:R-:W-:Y:S01]  /*0320*/  MOV R22, 0x0 ;  /* 0x0000000000167802 */ /* 0x000fe20000000f00 */
[----:B------:R-:W0:Y:S03]  /*0330*/  LDCU.64 UR4, c[0x4][0x10] ;  /* 0x01000200ff0477ac */ /* 0x000e260008000a00 */
[----:B------:R-:W-:-:S04]  /*0340*/  LOP3.LUT R26, R25, 0xc, RZ, 0xc0, !PT ;  /* 0x0000000c191a7812 */ /* 0x000fc800078ec0ff */
[----:B------:R-:W-:-:S05]  /*0350*/  IADD3 R30, P0, PT, R26, UR38, RZ ;  /* 0x000000261a1e7c10 */ /* 0x000fca000ff1e0ff */
[----:B------:R-:W-:-:S05]  /*0360*/  IMAD.X R31, RZ, RZ, UR39, P0 ;  /* 0x00000027ff1f7e24 */ /* 0x000fca00080e06ff */
[----:B------:R-:W2:Y:S01]  /*0370*/  LDG.E R0, desc[UR36][R30.64] ;  /* 0x000000241e007981 */ /* 0x000ea2000c1e1900 */
[----:B------:R1:W3:Y:S01]  /*0380*/  LDC.64 R8, c[0x4][R22] ;  /* 0x0100000016087b82 */ /* 0x0002e20000000a00 */
[----:B0-----:R-:W-:Y:S01]  /*0390*/  IMAD.U32 R4, RZ, RZ, UR4 ;  /* 0x00000004ff047e24 */ /* 0x001fe2000f8e00ff */
[----:B------:R-:W-:Y:S01]  /*03a0*/  MOV R7, R18 ;  /* 0x0000001200077202 */ /* 0x000fe20000000f00 */
[----:B------:R-:W-:Y:S02]  /*03b0*/  IMAD.U32 R5, RZ, RZ, UR5 ;  /* 0x00000005ff057e24 */ /* 0x000fe4000f8e00ff */
[----:B------:R-:W-:Y:S01]  /*03c0*/  IMAD.MOV.U32 R6, RZ, RZ, R19 ;  /* 0x000000ffff067224 */ /* 0x000fe200078e0013 */
[----:B--23--:R1:W-:Y:S06]  /*03d0*/  STL [R1], R0 ;  /* 0x0000000001007387 */ /* 0x00c3ec0000100800 */
[----:B------:R-:W-:-:S07]  /*03e0*/  LEPC R20, `(.L_x_4) ;  /* 0x000000001014794e */ /* 0x000fce0000000000 */
[----:B-1----:R-:W-:Y:S05]  /*03f0*/  CALL.ABS.NOINC R8 ;  /* 0x0000000008007343 */ /* 0x002fea0003c00000 */
.L_x_4:
[----:B------:R-:W-:Y:S01]  /*0400*/  VIADD R0, R25, 0x4 ;  /* 0x0000000419007836 */ /* 0x000fe20000000000 */
[----:B------:R-:W2:Y:S01]  /*0410*/  LDG.E R30, desc[UR36][R30.64] ;  /* 0x000000241e1e7981 */ /* 0x000ea2000c1e1900 */
[----:B------:R-:W0:Y:S03]  /*0420*/  LDCU.64 UR4, c[0x4][0x10] ;  /* 0x01000200ff0477ac */ /* 0x000e260008000a00 */
[----:B------:R-:W-:-:S04]  /*0430*/  LOP3.LUT R0, R0, 0xc, RZ, 0xc0, !PT ;  /* 0x0000000c00007812 */ /* 0x000fc800078ec0ff */
[----:B------:R-:W-:-:S05]  /*0440*/  IADD3 R16, P0, PT, R0, UR38, RZ ;  /* 0x0000002600107c10 */ /* 0x000fca000ff1e0ff */
[----:B------:R-:W-:-:S05]  /*0450*/  IMAD.X R17, RZ, RZ, UR39, P0 ;  /* 0x00000027ff117e24 */ /* 0x000fca00080e06ff */
[----:B------:R-:W3:Y:S01]  /*0460*/  LDG.E R0, desc[UR36][R16.64+0x10] ;  /* 0x0000102410007981 */ /* 0x000ee2000c1e1900 */
[----:B------:R1:W4:Y:S01]  /*0470*/  LDC.64 R8, c[0x4][R22] ;  /* 0x0100000016087b82 */ /* 0x0003220000000a00 */
[----:B0-----:R-:W-:Y:S01]  /*0480*/  IMAD.U32 R4, RZ, RZ, UR4 ;  /* 0x00000004ff047e24 */ /* 0x001fe2000f8e00ff */
[----:B------:R-:W-:Y:S01]  /*0490*/  MOV R7, R18 ;  /* 0x0000001200077202 */ /* 0x000fe20000000f00 */
[----:B------:R-:W-:Y:S02]  /*04a0*/  IMAD.U32 R5, RZ, RZ, UR5 ;  /* 0x00000005ff057e24 */ /* 0x000fe4000f8e00ff */
[----:B------:R-:W-:Y:S01]  /*04b0*/  IMAD.MOV.U32 R6, RZ, RZ, R19 ;  /* 0x000000ffff067224 */ /* 0x000fe200078e0013 */
[----:B---3--:R1:W-:Y:S01]  /*04c0*/  STL [R1], R0 ;  /* 0x0000000001007387 */ /* 0x0083e20000100800 */
[----:B--2-4-:R-:W-:-:S07]  /*04d0*/  IMAD R23, R23, R30, RZ ;  /* 0x0000001e17177224 */ /* 0x014fce00078e02ff */
[----:B------:R-:W-:-:S07]  /*04e0*/  LEPC R20, `(.L_x_5) ;  /* 0x000000001014794e */ /* 0x000fce0000000000 */
[----:B-1----:R-:W-:Y:S05]  /*04f0*/  CALL.ABS.NOINC R8 ;  /* 0x0000000008007343 */ /* 0x002fea0003c00000 */
.L_x_5:
[----:B------:R-:W-:Y:S01]  /*0500*/  LOP3.LUT R26, R26, 0x8, RZ, 0x3c, !PT ;  /* 0x000000081a1a7812 */ /* 0x000fe200078e3cff */
[----:B------:R-:W2:Y:S01]  /*0510*/  LDG.E R16, desc[UR36][R16.64+0x10] ;  /* 0x0000102410107981 */ /* 0x000ea2000c1e1900 */
[----:B------:R-:W0:Y:S02]  /*0520*/  LDCU.64 UR4, c[0x4][0x10] ;  /* 0x01000200ff0477ac */ /* 0x000e240008000a00 */
[----:B------:R-:W-:-:S05]  /*0530*/  IADD3 R26, P0, PT, R26, UR38, RZ ;  /* 0x000000261a1a7c10 */ /* 0x000fca000ff1e0ff */
[----:B------:R-:W-:-:S05]  /*0540*/  IMAD.X R27, RZ, RZ, UR39, P0 ;  /* 0x00000027ff1b7e24 */ /* 0x000fca00080e06ff */
[----:B------:R-:W3:Y:S01]  /*0550*/  LDG.E R0, desc[UR36][R26.64+0x20] ;  /* 0x000020241a007981 */ /* 0x000ee2000c1e1900 */
[----:B------:R1:W4:Y:S01]  /*0560*/  LDC.64 R8, c[0x4][R22] ;  /* 0x0100000016087b82 */ /* 0x0003220000000a00 */
[----:B------:R-:W-:Y:S02]  /*0570*/  IMAD.MOV.U32 R6, RZ, RZ, R19 ;  /* 0x000000ffff067224 */ /* 0x000fe400078e0013 */
[----:B------:R-:W-:Y:S02]  /*0580*/  IMAD.MOV.U32 R7, RZ, RZ, R18 ;  /* 0x000000ffff077224 */ /* 0x000fe400078e0012 */
[----:B0-----:R-:W-:Y:S02]  /*0590*/  IMAD.U32 R4, RZ, RZ, UR4 ;  /* 0x00000004ff047e24 */ /* 0x001fe4000f8e00ff */
[----:B------:R-:W-:Y:S01]  /*05a0*/  IMAD.U32 R5, RZ, RZ, UR5 ;  /* 0x00000005ff057e24 */ /* 0x000fe2000f8e00ff */
[----:B---3--:R1:W-:Y:S01]  /*05b0*/  STL [R1], R0 ;  /* 0x0000000001007387 */ /* 0x0083e20000100800 */
[----:B--2-4-:R-:W-:-:S07]  /*05c0*/  IMAD R23, R23, R16, RZ ;  /* 0x0000001017177224 */ /* 0x014fce00078e02ff */
[----:B------:R-:W-:-:S07]  /*05d0*/  LEPC R20, `(.L_x_6) ;  /* 0x000000001014794e */ /* 0x000fce0000000000 */
[----:B-1----:R-:W-:Y:S05]  /*05e0*/  CALL.ABS.NOINC R8 ;  /* 0x0000000008007343 */ /* 0x002fea0003c00000 */
.L_x_6:
[----:B------:R-:W-:Y:S01]  /*05f0*/  IADD3 R25, PT, PT, R25, 0xc, RZ ;  /* 0x0000000c19197810 */ /* 0x000fe20007ffe0ff */
[----:B------:R-:W2:Y:S01]  /*0600*/  LDG.E R26, desc[UR36][R26.64+0x20] ;  /* 0x000020241a1a7981 */ /* 0x000ea2000c1e1900 */
[----:B------:R-:W0:Y:S02]  /*0610*/  LDCU.64 UR4, c[0x4][0x10] ;  /* 0x01000200ff0477ac */ /* 0x000e240008000a00 */
[----:B------:R-:W-:-:S04]  /*0620*/  LOP3.LUT R25, R25, 0xc, RZ, 0xc0, !PT ;  /* 0x0000000c19197812 */ /* 0x000fc800078ec0ff */
[----:B------:R-:W-:-:S05]  /*0630*/  IADD3 R16, P0, PT, R25, UR38, RZ ;  /* 0x0000002619107c10 */ /* 0x000fca000ff1e0ff */
[----:B------:R-:W-:-:S05]  /*0640*/  IMAD.X R17, RZ, RZ, UR39, P0 ;  /* 0x00000027ff117e24 */ /* 0x000fca00080e06ff */
[----:B------:R-:W3:Y:S01]  /*0650*/  LDG.E R0, desc[UR36][R16.64+0x30] ;  /* 0x0000302410007981 */ /* 0x000ee2000c1e1900 */
[----:B------:R1:W4:Y:S01]  /*0660*/  LDC.64 R8, c[0x4][R22] ;  /* 0x0100000016087b82 */ /* 0x0003220000000a00 */
[----:B0-----:R-:W-:Y:S02]  /*0670*/  IMAD.U32 R4, RZ, RZ, UR4 ;  /* 0x00000004ff047e24 */ /* 0x001fe4000f8e00ff */
[----:B------:R-:W-:Y:S02]  /*0680*/  IMAD.U32 R5, RZ, RZ, UR5 ;  /* 0x00000005ff057e24 */ /* 0x000fe4000f8e00ff */
[----:B------:R-:W-:Y:S02]  /*0690*/  IMAD.MOV.U32 R6, RZ, RZ, R19 ;  /* 0x000000ffff067224 */ /* 0x000fe400078e0013 */
[----:B------:R-:W-:Y:S01]  /*06a0*/  IMAD.MOV.U32 R7, RZ, RZ, R18 ;  /* 0x000000ffff077224 */ /* 0x000fe200078e0012 */
[----:B---3--:R1:W-:Y:S01]  /*06b0*/  STL [R1], R0 ;  /* 0x0000000001007387 */ /* 0x0083e20000100800 */
[----:B--2-4-:R-:W-:-:S07]  /*06c0*/  IMAD R23, R23, R26, RZ ;  /* 0x0000001a17177224 */ /* 0x014fce00078e02ff */
[----:B------:R-:W-:-:S07]  /*06d0*/  LEPC R20, `(.L_x_7) ;  /* 0x000000001014794e */ /* 0x000fce0000000000 */
[----:B-1----:R-:W-:Y:S05]  /*06e0*/  CALL.ABS.NOINC R8 ;  /* 0x0000000008007343 */ /* 0x002fea0003c00000 */
.L_x_7:
[----:B------:R-:W2:Y:S02]  /*06f0*/  LDG.E R16, desc[UR36][R16.64+0x30] ;  /* 0x0000302410107981 */ /* 0x000ea4000c1e1900 */
[----:B--2---:R-:W-:Y:S01]  /*0700*/  IMAD R22, R23, R16, RZ ;  /* 0x0000001017167224 */ /* 0x004fe200078e02ff */
[----:B------:R-:W-:Y:S06]  /*0710*/  BRA `(.L_x_8) ;  /* 0x00000004003c7947 */ /* 0x000fec0003800000 */
.L_x_3:
[----:B------:R-:W-:Y:S01]  /*0720*/  SHF.L.U32 R26, R24, 0x2, RZ ;  /* 0x00000002181a7819 */ /* 0x000fe200000006ff */
[----:B------:R-:W0:Y:S03]  /*0730*/  LDCU.64 UR4, c[0x4][0x10] ;  /* 0x01000200ff0477ac */ /* 0x000e260008000a00 */
[----:B------:R-:W-:-:S04]  /*0740*/  LOP3.LUT R26, R26, 0xc, RZ, 0xc0, !PT ;  /* 0x0000000c1a1a7812 */ /* 0x000fc800078ec0ff */
[----:B------:R-:W-:-:S05]  /*0750*/  IADD3 R26, P0, PT, R26, UR38, RZ ;  /* 0x000000261a1a7c10 */ /* 0x000fca000ff1e0ff */
[----:B------:R-:W-:-:S05]  /*0760*/  IMAD.X R27, RZ, RZ, UR39, P0 ;  /* 0x00000027ff1b7e24 */ /* 0x000fca00080e06ff */
[----:B------:R-:W2:Y:S01]  /*0770*/  LDG.E R0, desc[UR36][R26.64] ;  /* 0x000000241a007981 */ /* 0x000ea2000c1e1900 */
[----:B------:R-:W-:Y:S01]  /*0780*/  MOV R16, 0x0 ;  /* 0x0000000000107802 */ /* 0x000fe20000000f00 */
[----:B0-----:R-:W-:Y:S02]  /*0790*/  IMAD.U32 R4, RZ, RZ, UR4 ;  /* 0x00000004ff047e24 */ /* 0x001fe4000f8e00ff */
[----:B------:R-:W-:Y:S01]  /*07a0*/  IMAD.U32 R5, RZ, RZ, UR5 ;  /* 0x00000005ff057e24 */ /* 0x000fe2000f8e00ff */
[----:B------:R0:W1:Y:S01]  /*07b0*/  LDC.64 R8, c[0x4][R16] ;  /* 0x0100000010087b82 */ /* 0x0000620000000a00 */
[----:B------:R-:W-:Y:S02]  /*07c0*/  IMAD.MOV.U32 R6, RZ, RZ, R19 ;  /* 0x000000ffff067224 */ /* 0x000fe400078e0013 */
[----:B------:R-:W-:Y:S01]  /*07d0*/  IMAD.MOV.U32 R7, RZ, RZ, R18 ;  /* 0x000000ffff077224 */ /* 0x000fe200078e0012 */
[----:B-12---:R0:W-:Y:S06]  /*07e0*/  STL [R1], R0 ;  /* 0x0000000001007387 */ /* 0x0061ec0000100800 */
[----:B------:R-:W-:-:S07]  /*07f0*/  LEPC R20, `(.L_x_9) ;  /* 0x000000001014794e */ /* 0x000fce0000000000 */
[----:B0-----:R-:W-:Y:S05]  /*0800*/  CALL.ABS.NOINC R8 ;  /* 0x0000000008007343 */ /* 0x001fea0003c00000 */
.L_x_9:
[----:B------:R-:W-:Y:S01]  /*0810*/  ISETP.NE.AND P6, PT, R22, RZ, PT ;  /* 0x000000ff1600720c */ /* 0x000fe20003fc5270 */
[----:B------:R-:W0:Y:S01]  /*0820*/  LDC.64 R30, c[0x0][0x380] ;  /* 0x0000e000ff1e7b82 */ /* 0x000e220000000a00 */
[----:B------:R-:W2:Y:S01]  /*0830*/  LDG.E R26, desc[UR36][R26.64] ;  /* 0x000000241a1a7981 */ /* 0x000ea2000c1e1900 */
[----:B------:R-:W1:Y:S01]  /*0840*/  LDCU.64 UR4, c[0x4][0x10] ;  /* 0x01000200ff0477ac */ /* 0x000e620008000a00 */
[----:B------:R-:W-:-:S04]  /*0850*/  SEL R17, R17, 0x3, P6 ;  /* 0x0000000311117807 */ /* 0x000fc80003000000 */
[----:B------:R-:W-:-:S04]  /*0860*/  SHF.R.S32.HI R0, RZ, 0x1f, R17 ;  /* 0x0000001fff007819 */ /* 0x000fc80000011411 */
[----:B------:R-:W-:-:S04]  /*0870*/  LEA.HI R0, R0, R17, RZ, 0x2 ;  /* 0x0000001100007211 */ /* 0x000fc800078f10ff */
[----:B------:R-:W-:-:S04]  /*0880*/  LOP3.LUT R0, R0, 0xfffffffc, RZ, 0xc0, !PT ;  /* 0xfffffffc00007812 */ /* 0x000fc800078ec0ff */
[----:B------:R-:W-:-:S05]  /*0890*/  IADD3 R3, PT, PT, R17, 0x4, -R0 ;  /* 0x0000000411037810 */ /* 0x000fca0007ffe800 */
[----:B0-----:R-:W-:-:S05]  /*08a0*/  IMAD.WIDE.U32 R30, R3, 0x4, R30 ;  /* 0x00000004031e7825 */ /* 0x001fca00078e001e */
[----:B------:R-:W3:Y:S01]  /*08b0*/  LDG.E R0, desc[UR36][R30.64] ;  /* 0x000000241e007981 */ /* 0x000ee2000c1e1900 */
[----:B------:R0:W4:Y:S01]  /*08c0*/  LDC.64 R8, c[0x4][R16] ;  /* 0x0100000010087b82 */ /* 0x0001220000000a00 */
[----:B-1----:R-:W-:Y:S01]  /*08d0*/  MOV R4, UR4 ;  /* 0x0000000400047c02 */ /* 0x002fe20008000f00 */
[----:B------:R-:W-:Y:S02]  /*08e0*/  IMAD.U32 R5, RZ, RZ, UR5 ;  /* 0x00000005ff057e24 */ /* 0x000fe4000f8e00ff */
[----:B------:R-:W-:Y:S02]  /*08f0*/  IMAD.MOV.U32 R6, RZ, RZ, R19 ;  /* 0x000000ffff067224 */ /* 0x000fe400078e0013 */
[----:B------:R-:W-:Y:S02]  /*0900*/  IMAD.MOV.U32 R7, RZ, RZ, R18 ;  /* 0x000000ffff077224 */ /* 0x000fe400078e0012 */
[----:B--2---:R-:W-:Y:S01]  /*0910*/  IMAD R23, R23, R26, RZ ;  /* 0x0000001a17177224 */ /* 0x004fe200078e02ff */
[----:B---34-:R0:W-:Y:S06]  /*0920*/  STL [R1], R0 ;  /* 0x0000000001007387 */ /* 0x0181ec0000100800 */
[----:B------:R-:W-:-:S07]  /*0930*/  LEPC R20, `(.L_x_10) ;  /* 0x000000001014794e */ /* 0x000fce0000000000 */
[----:B0-----:R-:W-:Y:S05]  /*0940*/  CALL.ABS.NOINC R8 ;  /* 0x0000000008007343 */ /* 0x001fea0003c00000 */
.L_x_10:
[C---:B------:R-:W-:Y:S01]  /*0950*/  ISETP.GE.AND P0, PT, R17.reuse, 0x1, PT ;  /* 0x000000011100780c */ /* 0x040fe20003f06270 */
[----:B------:R-:W-:Y:S01]  /*0960*/  VIADD R17, R17, 0xffffffff ;  /* 0xffffffff11117836 */ /* 0x000fe20000000000 */
[----:B------:R-:W0:Y:S01]  /*0970*/  LDC.64 R26, c[0x0][0x380] ;  /* 0x0000e000ff1a7b82 */ /* 0x000e220000000a00 */
[----:B------:R-:W2:Y:S01]  /*0980*/  LDG.E R30, desc[UR36][R30.64] ;  /* 0x000000241e1e7981 */ /* 0x000ea2000c1e1900 */
[----:B------:R-:W1:Y:S02]  /*0990*/  LDCU.64 UR4, c[0x4][0x10] ;  /* 0x01000200ff0477ac */ /* 0x000e640008000a00 */
        /* <DEDUP_REMOVED lines=8> */
[----:B-1----:R-:W-:Y:S01]  /*0a20*/  IMAD.U32 R4, RZ, RZ, UR4 ;  /* 0x00000004ff047e24 */ /* 0x002fe2000f8e00ff */
[----:B------:R-:W-:Y:S01]  /*0a30*/  MOV R5, UR5 ;  /* 0x0000000500057c02 */ /* 0x000fe20008000f00 */
[----:B------:R-:W-:Y:S02]  /*0a40*/  IMAD.MOV.U32 R6, RZ, RZ, R19 ;  /* 0x000000ffff067224 */ /* 0x000fe400078e0013 */
[----:B------:R-:W-:Y:S02]  /*0a50*/  IMAD.MOV.U32 R7, RZ, RZ, R18 ;  /* 0x000000ffff077224 */ /* 0x000fe400078e0012 */
[----:B--2---:R-:W-:Y:S01]  /*0a60*/  IMAD R23, R23, R30, RZ ;  /* 0x0000001e17177224 */ /* 0x004fe200078e02ff */
[----:B---34-:R0:W-:Y:S06]  /*0a70*/  STL [R1], R0 ;  /* 0x0000000001007387 */ /* 0x0181ec0000100800 */
[----:B------:R-:W-:-:S07]  /*0a80*/  LEPC R20, `(.L_x_11) ;  /* 0x000000001014794e */ /* 0x000fce0000000000 */
[----:B0-----:R-:W-:Y:S05]  /*0a90*/  CALL.ABS.NOINC R8 ;  /* 0x0000000008007343 */ /* 0x001fea0003c00000 */
.L_x_11:
[C---:B------:R-:W-:Y:S01]  /*0aa0*/  VIADD R0, R17.reuse, 0xffffffff ;  /* 0xffffffff11007836 */ /* 0x040fe20000000000 */
[----:B------:R-:W0:Y:S01]  /*0ab0*/  LDC.64 R30, c[0x0][0x380] ;  /* 0x0000e000ff1e7b82 */ /* 0x000e220000000a00 */
[----:B------:R-:W-:Y:S01]  /*0ac0*/  ISETP.GE.AND P0, PT, R17, 0x1, PT ;  /* 0x000000011100780c */ /* 0x000fe20003f06270 */
[----:B------:R-:W2:Y:S01]  /*0ad0*/  LDG.E R26, desc[UR36][R26.64] ;  /* 0x000000241a1a7981 */ /* 0x000ea2000c1e1900 */
[----:B------:R-:W1:Y:S01]  /*0ae0*/  LDCU.64 UR4, c[0x4][0x10] ;  /* 0x01000200ff0477ac */ /* 0x000e620008000a00 */
[----:B------:R-:W-:-:S04]  /*0af0*/  SHF.R.S32.HI R3, RZ, 0x1f, R0 ;  /* 0x0000001fff037819 */ /* 0x000fc80000011400 */
[----:B------:R-:W-:-:S04]  /*0b00*/  LEA.HI R3, R3, R0, RZ, 0x2 ;  /* 0x0000000003037211 */ /* 0x000fc800078f10ff */
[----:B------:R-:W-:-:S04]  /*0b10*/  LOP3.LUT R3, R3, 0xfffffffc, RZ, 0xc0, !PT ;  /* 0xfffffffc03037812 */ /* 0x000fc800078ec0ff */
[----:B------:R-:W-:-:S04]  /*0b20*/  IADD3 R3, PT, PT, R0, 0xc, -R3 ;  /* 0x0000000c00037810 */ /* 0x000fc80007ffe803 */
[----:B------:R-:W-:-:S05]  /*0b30*/  SEL R3, R3, 0xf, P0 ;  /* 0x0000000f03037807 */ /* 0x000fca0000000000 */
[----:B0-----:R-:W-:-:S05]  /*0b40*/  IMAD.WIDE.U32 R30, R3, 0x4, R30 ;  /* 0x00000004031e7825 */ /* 0x001fca00078e001e */
[----:B------:R-:W3:Y:S01]  /*0b50*/  LDG.E R0, desc[UR36][R30.64] ;  /* 0x000000241e007981 */ /* 0x000ee2000c1e1900 */
[----:B------:R-:W0:Y:S01]  /*0b60*/  LDC.64 R16, c[0x4][R16] ;  /* 0x0100000010107b82 */ /* 0x000e220000000a00 */
[----:B-1----:R-:W-:Y:S01]  /*0b70*/  IMAD.U32 R4, RZ, RZ, UR4 ;  /* 0x00000004ff047e24 */ /* 0x002fe2000f8e00ff */
[----:B------:R-:W-:Y:S01]  /*0b80*/  MOV R6, R19 ;  /* 0x0000001300067202 */ /* 0x000fe20000000f00 */
[----:B------:R-:W-:Y:S02]  /*0b90*/  IMAD.U32 R5, RZ, RZ, UR5 ;  /* 0x00000005ff057e24 */ /* 0x000fe4000f8e00ff */
[----:B------:R-:W-:Y:S02]  /*0ba0*/  IMAD.MOV.U32 R7, RZ, RZ, R18 ;  /* 0x000000ffff077224 */ /* 0x000fe400078e0012 */
[----:B--2---:R-:W-:Y:S01]  /*0bb0*/  IMAD R23, R23, R26, RZ ;  /* 0x0000001a17177224 */ /* 0x004fe200078e02ff */
[----:B0--3--:R1:W-:Y:S06]  /*0bc0*/  STL [R1], R0 ;  /* 0x0000000001007387 */ /* 0x0093ec0000100800 */
[----:B------:R-:W-:-:S07]  /*0bd0*/  LEPC R20, `(.L_x_12) ;  /* 0x000000001014794e */ /* 0x000fce0000000000 */
[----:B-1----:R-:W-:Y:S05]  /*0be0*/  CALL.ABS.NOINC R16 ;  /* 0x0000000010007343 */ /* 0x002fea0003c00000 */
.L_x_12:
[----:B------:R-:W2:Y:S02]  /*0bf0*/  LDG.E R22, desc[UR36][R30.64] ;  /* 0x000000241e167981 */ /* 0x000ea4000c1e1900 */
[----:B--2---:R-:W-:-:S07]  /*0c00*/  IMAD R22, R23, R22, RZ ;  /* 0x0000001617167224 */ /* 0x004fce00078e02ff */
.L_x_8:
[----:B------:R-:W-:Y:S05]  /*0c10*/  BSYNC.RECONVERGENT B6 ;  /* 0x0000000000067941 */ /* 0x000fea0003800200 */
.L_x_2:
[----:B------:R-:W-:Y:S01]  /*0c20*/  MOV R0, 0x0 ;  /* 0x0000000000007802 */ /* 0x000fe20000000f00 */
[----:B------:R0:W-:Y:S01]  /*0c30*/  STL [R1], R22 ;  /* 0x0000001601007387 */ /* 0x0001e20000100800 */
[----:B------:R-:W1:Y:S01]  /*0c40*/  LDCU.64 UR4, c[0x4][0x18] ;  /* 0x01000300ff0477ac */ /* 0x000e620008000a00 */
[----:B------:R-:W-:Y:S01]  /*0c50*/  IMAD.MOV.U32 R6, RZ, RZ, R19 ;  /* 0x000000ffff067224 */ /* 0x000fe200078e0013 */
[----:B------:R0:W2:Y:S01]  /*0c60*/  LDC.64 R8, c[0x4][R0] ;  /* 0x0100000000087b82 */ /* 0x0000a20000000a00 */
[----:B------:R-:W-:Y:S02]  /*0c70*/  IMAD.MOV.U32 R7, RZ, RZ, R18 ;  /* 0x000000ffff077224 */ /* 0x000fe400078e0012 */
[----:B-1----:R-:W-:Y:S02]  /*0c80*/  IMAD.U32 R4, RZ, RZ, UR4 ;  /* 0x00000004ff047e24 */ /* 0x002fe4000f8e00ff */
[----:B0-----:R-:W-:-:S07]  /*0c90*/  IMAD.U32 R5, RZ, RZ, UR5 ;  /* 0x00000005ff057e24 */ /* 0x001fce000f8e00ff */
[----:B------:R-:W-:-:S07]  /*0ca0*/  LEPC R20, `(.L_x_13) ;  /* 0x000000001014794e */ /* 0x000fce0000000000 */
[----:B--2---:R-:W-:Y:S05]  /*0cb0*/  CALL.ABS.NOINC R8 ;  /* 0x0000000008007343 */ /* 0x004fea0003c00000 */
.L_x_13:
[----:B------:R-:W0:Y:S02]  /*0cc0*/  LDC.64 R4, c[0x0][0x388] ;  /* 0x0000e200ff047b82 */ /* 0x000e240000000a00 */
[----:B0-----:R-:W2:Y:S01]  /*0cd0*/  LDG.E R3, desc[UR36][R4.64] ;  /* 0x0000002404037981 */ /* 0x001ea2000c1e1900 */
[----:B------:R-:W-:Y:S01]  /*0ce0*/  ISETP.NE.AND P0, PT, R24, 0x17, PT ;  /* 0x000000171800780c */ /* 0x000fe20003f05270 */
[----:B------:R-:W-:Y:S01]  /*0cf0*/  DADD R28, R28, 1 ;  /* 0x3ff000001c1c7429 */ /* 0x000fe20000000000 */
[----:B------:R-:W-:Y:S02]  /*0d00*/  VIADD R2, R2, 0xffffffff ;  /* 0xffffffff02027836 */ /* 0x000fe40000000000 */
[----:B------:R-:W-:Y:S01]  /*0d10*/  IMAD.MOV.U32 R17, RZ, RZ, R24 ;  /* 0x000000ffff117224 */ /* 0x000fe200078e0018 */
[----:B--2---:R-:W-:-:S05]  /*0d20*/  IADD3 R3, PT, PT, R3, R22, RZ ;  /* 0x0000001603037210 */ /* 0x004fca0007ffe0ff */
[----:B------:R1:W-:Y:S03]  /*0d30*/  STG.E desc[UR36][R4.64], R3 ;  /* 0x0000000304007986 */ /* 0x0003e6000c101924 */
[----:B------:R-:W-:Y:S05]  /*0d40*/  @P0 BRA `(.L_x_14) ;  /* 0xfffffff4000c0947 */ /* 0x000fea000383ffff */
[----:B------:R-:W-:Y:S05]  /*0d50*/  EXIT ;  /* 0x000000000000794d */ /* 0x000fea0003800000 */
        .type           $_Z9searchDetPiS_$__internal_accurate_pow,@function
        .size           $_Z9searchDetPiS_$__internal_accurate_pow,(.L_x_17 - $_Z9searchDetPiS_$__internal_accurate_pow)
$_Z9searchDetPiS_$__internal_accurate_pow:
[----:B------:R-:W0:Y:S01]  /*0d60*/  MUFU.RCP64H R15, 2 ;  /* 0x40000000000f7908 */ /* 0x000e220000001800 */
[----:B------:R-:W-:Y:S01]  /*0d70*/  IMAD.MOV.U32 R4, RZ, RZ, 0x0 ;  /* 0x00000000ff047424 */ /* 0x000fe200078e00ff */
[----:B------:R-:W-:Y:S01]  /*0d80*/  UMOV UR4, 0x7d2cafe2 ;  /* 0x7d2cafe200047882 */ /* 0x000fe20000000000 */
[----:B------:R-:W-:Y:S01]  /*0d90*/  IMAD.MOV.U32 R5, RZ, RZ, 0x40000000 ;  /* 0x40000000ff057424 */ /* 0x000fe200078e00ff */
[----:B------:R-:W-:Y:S01]  /*0da0*/  UMOV UR5, 0x3eb0f5ff ;  /* 0x3eb0f5ff00057882 */ /* 0x000fe20000000000 */
[----:B------:R-:W-:Y:S01]  /*0db0*/  IMAD.MOV.U32 R14, RZ, RZ, RZ ;  /* 0x000000ffff0e7224 */ /* 0x000fe200078e00ff */
[----:B------:R-:W-:Y:S01]  /*0dc0*/  UMOV UR6, 0x3b39803f ;  /* 0x3b39803f00067882 */ /* 0x000fe20000000000 */
[----:B------:R-:W-:Y:S01]  /*0dd0*/  UMOV UR7, 0x3c7abc9e ;  /* 0x3c7abc9e00077882 */ /* 0x000fe20000000000 */
[----:B------:R-:W-:-:S05]  /*0de0*/  IMAD.SHL.U32 R3, R29, 0x2, RZ ;  /* 0x000000021d037824 */ /* 0x000fca00078e00ff */
[----:B------:R-:W-:Y:S01]  /*0df0*/  ISETP.GT.U32.AND P1, PT, R3, -0x2000001, PT ;  /* 0xfdffffff0300780c */ /* 0x000fe20003f24070 */
[----:B0-----:R-:W-:-:S08]  /*0e00*/  DFMA R4, R14, -R4, 1 ;  /* 0x3ff000000e04742b */ /* 0x001fd00000000804 */
[----:B------:R-:W-:-:S08]  /*0e10*/  DFMA R4, R4, R4, R4 ;  /* 0x000000040404722b */ /* 0x000fd00000000004 */
[----:B------:R-:W-:Y:S01]  /*0e20*/  DFMA R14, R14, R4, R14 ;  /* 0x000000040e0e722b */ /* 0x000fe2000000000e */
[----:B------:R-:W-:Y:S01]  /*0e30*/  MOV R4, 0x41ad3b5a ;  /* 0x41ad3b5a00047802 */ /* 0x000fe20000000f00 */
[----:B------:R-:W-:-:S06]  /*0e40*/  IMAD.MOV.U32 R5, RZ, RZ, 0x3ed0f5d2 ;  /* 0x3ed0f5d2ff057424 */ /* 0x000fcc00078e00ff */
[----:B------:R-:W-:-:S08]  /*0e50*/  DMUL R26, RZ, R14 ;  /* 0x0000000eff1a7228 */ /* 0x000fd00000000000 */
[----:B------:R-:W-:-:S08]  /*0e60*/  DFMA R26, RZ, R14, R26 ;  /* 0x0000000eff1a722b */ /* 0x000fd0000000001a */
[CC--:B------:R-:W-:Y:S02]  /*0e70*/  DMUL R10, R26.reuse, R26.reuse ;  /* 0x0000001a1a0a7228 */ /* 0x0c0fe40000000000 */
[----:B------:R-:W-:Y:S02]  /*0e80*/  DADD R6, RZ, -R26 ;  /* 0x00000000ff067229 */ /* 0x000fe4000000081a */
[----:B------:R-:W-:-:S04]  /*0e90*/  DMUL R22, R26, R26 ;  /* 0x0000001a1a167228 */ /* 0x000fc80000000000 */
[----:B------:R-:W-:Y:S01]  /*0ea0*/  DFMA R4, R10, UR4, R4 ;  /* 0x000000040a047c2b */ /* 0x000fe20008000004 */
[----:B------:R-:W-:Y:S01]  /*0eb0*/  UMOV UR4, 0x75488a3f ;  /* 0x75488a3f00047882 */ /* 0x000fe20000000000 */
[----:B------:R-:W-:Y:S01]  /*0ec0*/  UMOV UR5, 0x3ef3b20a ;  /* 0x3ef3b20a00057882 */ /* 0x000fe20000000000 */
[----:B------:R-:W-:-:S05]  /*0ed0*/  DADD R6, R6, R6 ;  /* 0x0000000006067229 */ /* 0x000fca0000000006 */
[----:B------:R-:W-:Y:S01]  /*0ee0*/  DFMA R4, R10, R4, UR4 ;  /* 0x000000040a047e2b */ /* 0x000fe20008000004 */
[----:B------:R-:W-:Y:S01]  /*0ef0*/  UMOV UR4, 0xe4faecd5 ;  /* 0xe4faecd500047882 */ /* 0x000fe20000000000 */
[----:B------:R-:W-:Y:S01]  /*0f00*/  UMOV UR5, 0x3f1745cd ;  /* 0x3f1745cd00057882 */ /* 0x000fe20000000000 */
[----:B------:R-:W-:-:S05]  /*0f10*/  DFMA R6, RZ, -R26, R6 ;  /* 0x8000001aff06722b */ /* 0x000fca0000000006 */
[----:B------:R-:W-:Y:S01]  /*0f20*/  DFMA R4, R10, R4, UR4 ;  /* 0x000000040a047e2b */ /* 0x000fe20008000004 */
[----:B------:R-:W-:Y:S01]  /*0f30*/  UMOV UR4, 0x258a578b ;  /* 0x258a578b00047882 */ /* 0x000fe20000000000 */
[----:B------:R-:W-:Y:S01]  /*0f40*/  UMOV UR5, 0x3f3c71c7 ;  /* 0x3f3c71c700057882 */ /* 0x000fe20000000000 */
[----:B------:R-:W-:Y:S02]  /*0f50*/  DMUL R6, R14, R6 ;  /* 0x000000060e067228 */ /* 0x000fe40000000000 */
[----:B------:R-:W-:-:S03]  /*0f60*/  DFMA R14, R26, R26, -R22 ;  /* 0x0000001a1a0e722b */ /* 0x000fc60000000816 */
[----:B------:R-:W-:Y:S01]  /*0f70*/  DFMA R4, R10, R4, UR4 ;  /* 0x000000040a047e2b */ /* 0x000fe20008000004 */
[----:B------:R-:W-:Y:S01]  /*0f80*/  UMOV UR4, 0x9242b910 ;  /* 0x9242b91000047882 */ /* 0x000fe20000000000 */
[----:B------:R-:W-:-:S06]  /*0f90*/  UMOV UR5, 0x3f624924 ;  /* 0x3f62492400057882 */ /* 0x000fcc0000000000 */
[----:B------:R-:W-:Y:S01]  /*0fa0*/  DFMA R4, R10, R4, UR4 ;  /* 0x000000040a047e2b */ /* 0x000fe20008000004 */
[----:B------:R-:W-:Y:S01]  /*0fb0*/  UMOV UR4, 0x99999dfb ;  /* 0x99999dfb00047882 */ /* 0x000fe20000000000 */
[----:B------:R-:W-:-:S06]  /*0fc0*/  UMOV UR5, 0x3f899999 ;  /* 0x3f89999900057882 */ /* 0x000fcc0000000000 */
[----:B------:R-:W-:Y:S01]  /*0fd0*/  DFMA R8, R10, R4, UR4 ;  /* 0x000000040a087e2b */ /* 0x000fe20008000004 */
[----:B------:R-:W-:Y:S01]  /*0fe0*/  UMOV UR4, 0x55555555 ;  /* 0x5555555500047882 */ /* 0x000fe20000000000 */
[----:B------:R-:W-:-:S06]  /*0ff0*/  UMOV UR5, 0x3fb55555 ;  /* 0x3fb5555500057882 */ /* 0x000fcc0000000000 */
[----:B------:R-:W-:-:S08]  /*1000*/  DFMA R4, R10, R8, UR4 ;  /* 0x000000040a047e2b */ /* 0x000fd00008000008 */
[----:B------:R-:W-:Y:S01]  /*1010*/  DADD R12, -R4, UR4 ;  /* 0x00000004040c7e29 */ /* 0x000fe20008000100 */
[----:B------:R-:W-:Y:S01]  /*1020*/  UMOV UR4, 0xb9e7b0 ;  /* 0x00b9e7b000047882 */ /* 0x000fe20000000000 */
[----:B------:R-:W-:-:S06]  /*1030*/  UMOV UR5, 0x3c46a4cb ;  /* 0x3c46a4cb00057882 */ /* 0x000fcc0000000000 */
[----:B------:R-:W-:Y:S02]  /*1040*/  DFMA R10, R10, R8, R12 ;  /* 0x000000080a0a722b */ /* 0x000fe4000000000c */
[----:B------:R-:W-:Y:S01]  /*1050*/  DMUL R8, R26, R22 ;  /* 0x000000161a087228 */ /* 0x000fe20000000000 */
[----:B------:R-:W-:Y:S02]  /*1060*/  VIADD R13, R7, 0x100000 ;  /* 0x00100000070d7836 */ /* 0x000fe40000000000 */
[----:B------:R-:W-:-:S03]  /*1070*/  IMAD.MOV.U32 R12, RZ, RZ, R6 ;  /* 0x000000ffff0c7224 */ /* 0x000fc600078e0006 */
[----:B------:R-:W-:Y:S01]  /*1080*/  DADD R10, R10, -UR4 ;  /* 0x800000040a0a7e29 */ /* 0x000fe20008000000 */
[----:B------:R-:W-:Y:S01]  /*1090*/  UMOV UR4, 0xfefa39ef ;  /* 0xfefa39ef00047882 */ /* 0x000fe20000000000 */
[C---:B------:R-:W-:Y:S01]  /*10a0*/  DFMA R20, R26.reuse, R22, -R8 ;  /* 0x000000161a14722b */ /* 0x040fe20000000808 */
[----:B------:R-:W-:Y:S01]  /*10b0*/  UMOV UR5, 0x3fe62e42 ;  /* 0x3fe62e4200057882 */ /* 0x000fe20000000000 */
[----:B------:R-:W-:-:S04]  /*10c0*/  DFMA R12, R26, R12, R14 ;  /* 0x0000000c1a0c722b */ /* 0x000fc8000000000e */
[----:B------:R-:W-:Y:S02]  /*10d0*/  DADD R14, R4, R10 ;  /* 0x00000000040e7229 */ /* 0x000fe4000000000a */
[----:B------:R-:W-:-:S06]  /*10e0*/  DFMA R20, R6, R22, R20 ;  /* 0x000000160614722b */ /* 0x000fcc0000000014 */
[----:B------:R-:W-:Y:S02]  /*10f0*/  DMUL R22, R14, R8 ;  /* 0x000000080e167228 */ /* 0x000fe40000000000 */
[----:B------:R-:W-:Y:S02]  /*1100*/  DFMA R12, R26, R12, R20 ;  /* 0x0000000c1a0c722b */ /* 0x000fe40000000014 */
[----:B------:R-:W-:-:S04]  /*1110*/  DADD R20, R4, -R14 ;  /* 0x0000000004147229 */ /* 0x000fc8000000080e */
[----:B------:R-:W-:-:S04]  /*1120*/  DFMA R4, R14, R8, -R22 ;  /* 0x000000080e04722b */ /* 0x000fc80000000816 */
[----:B------:R-:W-:-:S04]  /*1130*/  DADD R20, R10, R20 ;  /* 0x000000000a147229 */ /* 0x000fc80000000014 */
[----:B------:R-:W-:-:S08]  /*1140*/  DFMA R4, R14, R12, R4 ;  /* 0x0000000c0e04722b */ /* 0x000fd00000000004 */
[----:B------:R-:W-:-:S08]  /*1150*/  DFMA R20, R20, R8, R4 ;  /* 0x000000081414722b */ /* 0x000fd00000000004 */
[----:B------:R-:W-:-:S08]  /*1160*/  DADD R8, R22, R20 ;  /* 0x0000000016087229 */ /* 0x000fd00000000014 */
[--C-:B------:R-:W-:Y:S02]  /*1170*/  DADD R4, R26, R8.reuse ;  /* 0x000000001a047229 */ /* 0x100fe40000000008 */
[----:B------:R-:W-:-:S06]  /*1180*/  DADD R22, R22, -R8 ;  /* 0x0000000016167229 */ /* 0x000fcc0000000808 */
[----:B------:R-:W-:Y:S02]  /*1190*/  DADD R26, R26, -R4 ;  /* 0x000000001a1a7229 */ /* 0x000fe40000000804 */
[----:B------:R-:W-:-:S06]  /*11a0*/  DADD R22, R20, R22 ;  /* 0x0000000014167229 */ /* 0x000fcc0000000016 */
[----:B------:R-:W-:-:S08]  /*11b0*/  DADD R26, R8, R26 ;  /* 0x00000000081a7229 */ /* 0x000fd0000000001a */
[----:B------:R-:W-:-:S08]  /*11c0*/  DADD R22, R22, R26 ;  /* 0x0000000016167229 */ /* 0x000fd0000000001a */
[----:B------:R-:W-:-:S08]  /*11d0*/  DADD R22, R6, R22 ;  /* 0x0000000006167229 */ /* 0x000fd00000000016 */
[----:B------:R-:W-:-:S08]  /*11e0*/  DADD R8, R4, R22 ;  /* 0x0000000004087229 */ /* 0x000fd00000000016 */
[--C-:B------:R-:W-:Y:S02]  /*11f0*/  DFMA R6, RZ, UR4, R8.reuse ;  /* 0x00000004ff067c2b */ /* 0x100fe40008000008 */
[----:B------:R-:W-:-:S06]  /*1200*/  DADD R4, R4, -R8 ;  /* 0x0000000004047229 */ /* 0x000fcc0000000808 */
[----:B------:R-:W-:Y:S02]  /*1210*/  DFMA R10, RZ, -UR4, R6 ;  /* 0x80000004ff0a7c2b */ /* 0x000fe40008000006 */
[----:B------:R-:W-:-:S06]  /*1220*/  DADD R4, R22, R4 ;  /* 0x0000000016047229 */ /* 0x000fcc0000000004 */
[----:B------:R-:W-:Y:S01]  /*1230*/  DADD R10, -R8, R10 ;  /* 0x00000000080a7229 */ /* 0x000fe2000000010a */
[----:B------:R-:W-:Y:S01]  /*1240*/  LOP3.LUT R9, R29, 0xff0fffff, RZ, 0xc0, !PT ;  /* 0xff0fffff1d097812 */ /* 0x000fe200078ec0ff */
[----:B------:R-:W-:-:S03]  /*1250*/  IMAD.MOV.U32 R8, RZ, RZ, R28 ;  /* 0x000000ffff087224 */ /* 0x000fc600078e001c */
[----:B------:R-:W-:-:S03]  /*1260*/  SEL R9, R9, R29, P1 ;  /* 0x0000001d09097207 */ /* 0x000fc60000800000 */
[----:B------:R-:W-:-:S08]  /*1270*/  DADD R4, R4, -R10 ;  /* 0x0000000004047229 */ /* 0x000fd0000000080a */
[----:B------:R-:W-:-:S08]  /*1280*/  DFMA R12, RZ, UR6, R4 ;  /* 0x00000006ff0c7c2b */ /* 0x000fd00008000004 */
[----:B------:R-:W-:-:S08]  /*1290*/  DADD R10, R6, R12 ;  /* 0x00000000060a7229 */ /* 0x000fd0000000000c */
[----:B------:R-:W-:Y:S02]  /*12a0*/  DADD R6, R6, -R10 ;  /* 0x0000000006067229 */ /* 0x000fe4000000080a */
[----:B------:R-:W-:-:S06]  /*12b0*/  DMUL R4, R10, R8 ;  /* 0x000000080a047228 */ /* 0x000fcc0000000000 */
[----:B------:R-:W-:Y:S02]  /*12c0*/  DADD R12, R12, R6 ;  /* 0x000000000c0c7229 */ /* 0x000fe40000000006 */
[----:B------:R-:W-:Y:S01]  /*12d0*/  DFMA R10, R10, R8, -R4 ;  /* 0x000000080a0a722b */ /* 0x000fe20000000804 */
[----:B------:R-:W-:Y:S01]  /*12e0*/  MOV R6, 0x652b82fe ;  /* 0x652b82fe00067802 */ /* 0x000fe20000000f00 */
[----:B------:R-:W-:-:S06]  /*12f0*/  IMAD.MOV.U32 R7, RZ, RZ, 0x3ff71547 ;  /* 0x3ff71547ff077424 */ /* 0x000fcc00078e00ff */
[----:B------:R-:W-:-:S08]  /*1300*/  DFMA R12, R12, R8, R10 ;  /* 0x000000080c0c722b */ /* 0x000fd0000000000a */
[----:B------:R-:W-:-:S08]  /*1310*/  DADD R8, R4, R12 ;  /* 0x0000000004087229 */ /* 0x000fd0000000000c */
[----:B------:R-:W-:Y:S02]  /*1320*/  DFMA R6, R8, R6, 6.75539944105574400000e+15 ;  /* 0x433800000806742b */ /* 0x000fe40000000006 */
[----:B------:R-:W-:Y:S01]  /*1330*/  FSETP.GEU.AND P1, PT, |R9|, 4.1917929649353027344, PT ;  /* 0x4086232b0900780b */ /* 0x000fe20003f2e200 */
[----:B------:R-:W-:-:S05]  /*1340*/  DADD R4, R4, -R8 ;  /* 0x0000000004047229 */ /* 0x000fca0000000808 */
[----:B------:R-:W-:-:S03]  /*1350*/  DADD R10, R6, -6.75539944105574400000e+15 ;  /* 0xc3380000060a7429 */ /* 0x000fc60000000000 */
[----:B------:R-:W-:-:S05]  /*1360*/  DADD R12, R12, R4 ;  /* 0x000000000c0c7229 */ /* 0x000fca0000000004 */
[----:B------:R-:W-:Y:S01]  /*1370*/  DFMA R14, R10, -UR4, R8 ;  /* 0x800000040a0e7c2b */ /* 0x000fe20008000008 */
[----:B------:R-:W-:Y:S01]  /*1380*/  UMOV UR4, 0x3b39803f ;  /* 0x3b39803f00047882 */ /* 0x000fe20000000000 */
[----:B------:R-:W-:-:S06]  /*1390*/  UMOV UR5, 0x3c7abc9e ;  /* 0x3c7abc9e00057882 */ /* 0x000fcc0000000000 */
[----:B------:R-:W-:Y:S01]  /*13a0*/  DFMA R10, R10, -UR4, R14 ;  /* 0x800000040a0a7c2b */ /* 0x000fe2000800000e */
[----:B------:R-:W-:Y:S01]  /*13b0*/  UMOV UR4, 0x69ce2bdf ;  /* 0x69ce2bdf00047882 */ /* 0x000fe20000000000 */
[----:B------:R-:W-:Y:S01]  /*13c0*/  IMAD.MOV.U32 R14, RZ, RZ, -0x35dec16 ;  /* 0xfca213eaff0e7424 */ /* 0x000fe200078e00ff */
[----:B------:R-:W-:Y:S01]  /*13d0*/  UMOV UR5, 0x3e5ade15 ;  /* 0x3e5ade1500057882 */ /* 0x000fe20000000000 */
[----:B------:R-:W-:-:S06]  /*13e0*/  IMAD.MOV.U32 R15, RZ, RZ, 0x3e928af3 ;  /* 0x3e928af3ff0f7424 */ /* 0x000fcc00078e00ff */
[----:B------:R-:W-:Y:S01]  /*13f0*/  DFMA R14, R10, UR4, R14 ;  /* 0x000000040a0e7c2b */ /* 0x000fe2000800000e */
        /* <DEDUP_REMOVED lines=24> */
[----:B------:R-:W-:-:S08]  /*1580*/  DFMA R14, R10, R14, 1 ;  /* 0x3ff000000a0e742b */ /* 0x000fd0000000000e */
[----:B------:R-:W-:-:S10]  /*1590*/  DFMA R10, R10, R14, 1 ;  /* 0x3ff000000a0a742b */ /* 0x000fd4000000000e */
[----:B------:R-:W-:Y:S02]  /*15a0*/  IMAD R5, R6, 0x100000, R11 ;  /* 0x0010000006057824 */ /* 0x000fe400078e020b */
[----:B------:R-:W-:Y:S01]  /*15b0*/  IMAD.MOV.U32 R4, RZ, RZ, R10 ;  /* 0x000000ffff047224 */ /* 0x000fe200078e000a */
[----:B------:R-:W-:Y:S06]  /*15c0*/  @!P1 BRA `(.L_x_15) ;  /* 0x0000000000309947 */ /* 0x000fec0003800000 */
[----:B------:R-:W-:Y:S01]  /*15d0*/  FSETP.GEU.AND P2, PT, |R9|, 4.2275390625, PT ;  /* 0x408748000900780b */ /* 0x000fe20003f4e200 */
[C---:B------:R-:W-:Y:S02]  /*15e0*/  DADD R4, R8.reuse, +INF ;  /* 0x7ff0000008047429 */ /* 0x040fe40000000000 */
[----:B------:R-:W-:-:S08]  /*15f0*/  DSETP.GEU.AND P1, PT, R8, RZ, PT ;  /* 0x000000ff0800722a */ /* 0x000fd00003f2e000 */
[----:B------:R-:W-:Y:S02]  /*1600*/  FSEL R4, R4, RZ, P1 ;  /* 0x000000ff04047208 */ /* 0x000fe40000800000 */
[----:B------:R-:W-:Y:S02]  /*1610*/  @!P2 LEA.HI R3, R6, R6, RZ, 0x1 ;  /* 0x000000060603a211 */ /* 0x000fe400078f08ff */
[----:B------:R-:W-:Y:S02]  /*1620*/  FSEL R5, R5, RZ, P1 ;  /* 0x000000ff05057208 */ /* 0x000fe40000800000 */
[----:B------:R-:W-:-:S04]  /*1630*/  @!P2 SHF.R.S32.HI R3, RZ, 0x1, R3 ;  /* 0x00000001ff03a819 */ /* 0x000fc80000011403 */
[----:B------:R-:W-:Y:S01]  /*1640*/  @!P2 IADD3 R6, PT, PT, R6, -R3, RZ ;  /* 0x800000030606a210 */ /* 0x000fe20007ffe0ff */
[----:B------:R-:W-:-:S03]  /*1650*/  @!P2 IMAD R11, R3, 0x100000, R11 ;  /* 0x00100000030ba824 */ /* 0x000fc600078e020b */
[----:B------:R-:W-:Y:S01]  /*1660*/  @!P2 LEA R7, R6, 0x3ff00000, 0x14 ;  /* 0x3ff000000607a811 */ /* 0x000fe200078ea0ff */
[----:B------:R-:W-:-:S06]  /*1670*/  @!P2 IMAD.MOV.U32 R6, RZ, RZ, RZ ;  /* 0x000000ffff06a224 */ /* 0x000fcc00078e00ff */
[----:B------:R-:W-:-:S11]  /*1680*/  @!P2 DMUL R4, R10, R6 ;  /* 0x000000060a04a228 */ /* 0x000fd60000000000 */
.L_x_15:
[----:B------:R-:W-:Y:S02]  /*1690*/  DFMA R12, R12, R4, R4 ;  /* 0x000000040c0c722b */ /* 0x000fe40000000004 */
[----:B------:R-:W-:-:S08]  /*16a0*/  DSETP.NEU.AND P1, PT, |R4|, +INF , PT ;  /* 0x7ff000000400742a */ /* 0x000fd00003f2d200 */
[----:B------:R-:W-:Y:S01]  /*16b0*/  FSEL R3, R4, R12, !P1 ;  /* 0x0000000c04037208 */ /* 0x000fe20004800000 */
[----:B------:R-:W-:Y:S01]  /*16c0*/  IMAD.MOV.U32 R4, RZ, RZ, R0 ;  /* 0x000000ffff047224 */ /* 0x000fe200078e0000 */
[----:B------:R-:W-:Y:S01]  /*16d0*/  FSEL R12, R5, R13, !P1 ;  /* 0x0000000d050c7208 */ /* 0x000fe20004800000 */
[----:B------:R-:W-:-:S04]  /*16e0*/  IMAD.MOV.U32 R5, RZ, RZ, 0x0 ;  /* 0x00000000ff057424 */ /* 0x000fc800078e00ff */
[----:B------:R-:W-:Y:S05]  /*16f0*/  RET.REL.NODEC R4 `(_Z9searchDetPiS_) ;  /* 0xffffffe804407950 */ /* 0x000fea0003c3ffff */
.L_x_16:
[----:B------:R-:W-:-:S00]  /*1700*/  BRA `(.L_x_16) ;  /* 0xfffffffc00fc7947 */ /* 0x000fc0000383ffff */
[----:B------:R-:W-:-:S00]  /*1710*/  NOP ;  /* 0x0000000000007918 */ /* 0x000fc00000000000 */
        /* <DEDUP_REMOVED lines=14> */
.L_x_17:


//--------------------- .nv.global.init           --------------------------
	.section	.nv.global.init,"aw",@progbits
.nv.global.init:
	.type		$str$1,@object
	.size		$str$1,($str$2 - $str$1)
$str$1:
        /*0000*/ 	.byte	0x25, 0x64, 0x0a, 0x00
	.type		$str$2,@object
	.size		$str$2,($str - $str$2)
$str$2:
        /*0004*/ 	.byte	0x74, 0x65, 0x72, 0x6d, 0x20, 0x3d, 0x20, 0x25, 0x64, 0x0a, 0x0a, 0x0a, 0x00
	.type		$str,@object
	.size		$str,(.L_0 - $str)
$str:
        /*0011*/ 	.byte	0x6e, 0x5f, 0x66, 0x61, 0x63, 0x74, 0x20, 0x3d, 0x20, 0x25, 0x64, 0x0a, 0x00
.L_0:


//--------------------- .nv.shared.reserved.0     --------------------------
	.section	.nv.shared.reserved.0,"aw",@nobits
	.weak		__nv_reservedSMEM_offset_0_alias
	.size		__nv_reservedSMEM_offset_0_alias, 0, 64
	.other		__nv_reservedSMEM_offset_0_alias,@"STO_CUDA_RESERVED_SHARED STV_DEFAULT"
__nv_reservedSMEM_offset_0_alias:
	.zero		0
	.zero		64


//--------------------- .nv.constant0._Z9searchDetPiS_ --------------------------
	.section	.nv.constant0._Z9searchDetPiS_,"a",@progbits
	.sectionflags	@""
	.align	4
.nv.constant0._Z9searchDetPiS_:
	.zero		912


//--------------------- SYMBOLS --------------------------

	.type		.nv.reservedSmem.offset0,@object
	.size		.nv.reservedSmem.offset0,0x4
	.type		vprintf,@function
